//
// Generated by NVIDIA NVVM Compiler
//
// Compiler Build ID: CL-36424714
// Cuda compilation tools, release 13.0, V13.0.88
// Based on NVVM 20.0.0
//

.version 9.0
.target sm_100
.address_size 64

	// .globl	_Z10test_printv
.extern .func  (.param .b32 func_retval0) vprintf
(
	.param .b64 vprintf_param_0,
	.param .b64 vprintf_param_1
)
;
.global .align 1 .b8 $str[31] = {72, 101, 108, 108, 111, 32, 102, 114, 111, 109, 32, 105, 110, 115, 105, 100, 101, 32, 116, 104, 101, 32, 107, 101, 114, 110, 101, 108, 46, 10};

.visible .entry _Z10test_printv()
{
	.reg .b32 	%r<3>;
	.reg .b64 	%rd<3>;

	mov.u64 	%rd1, $str;
	cvta.global.u64 	%rd2, %rd1;
	{ // callseq 0, 0
	.param .b64 param0;
	st.param.b64 	[param0], %rd2;
	.param .b64 param1;
	st.param.b64 	[param1], 0;
	.param .b32 retval0;
	call.uni (retval0), 
	vprintf, 
	(
	param0, 
	param1
	);
	ld.param.b32 	%r1, [retval0];
	} // callseq 0
	ret;

}


// ===== COMPILED SASS (sm_100) =====

	.target	sm_100

	.elftype	@"ET_EXEC"


//--------------------- .note.nv.tkinfo           --------------------------
	.section	.note.nv.tkinfo,"",@"SHT_NOTE"
	.sectionflags	@"SHF_NOTE_NV_TKINFO"
	.tkinfo
        /*0018*/ 	.word	0x00000002
        /*0030*/ 	.string	""
        /*0030*/ 	.string	"ptxas"
        /*0030*/ 	.string	"Cuda compilation tools, release 13.0, V13.0.88"
        /*0030*/ 	.string	"Build cuda_13.0.r13.0/compiler.36424714_0"
        /*0030*/ 	.string	"-arch sm_100 -m 64 "



//--------------------- .note.nv.cuinfo           --------------------------
	.section	.note.nv.cuinfo,"",@"SHT_NOTE"
	.sectionflags	@"SHF_NOTE_NV_CUINFO"
        /*0018*/ 	.short	0x0002
        /*001a*/ 	.short	0x0064
        /*001c*/ 	.short	0x0082
	.zero		2


//--------------------- .nv.info                  --------------------------
	.section	.nv.info,"",@"SHT_CUDA_INFO"
	.align	4


	//----- nvinfo : EIATTR_REGCOUNT
	.align		4
        /*0000*/ 	.byte	0x04, 0x2f
        /*0002*/ 	.short	(.L_2 - .L_1)
	.align		4
.L_1:
        /*0004*/ 	.word	index@(_Z10test_printv)
        /*0008*/ 	.word	0x00000018


	//----- nvinfo : EIATTR_FRAME_SIZE
	.align		4
.L_2:
        /*000c*/ 	.byte	0x04, 0x11
        /*000e*/ 	.short	(.L_4 - .L_3)
	.align		4
.L_3:
        /*0010*/ 	.word	index@(_Z10test_printv)
        /*0014*/ 	.word	0x00000000


	//----- nvinfo : EIATTR_MIN_STACK_SIZE
	.align		4
.L_4:
        /*0018*/ 	.byte	0x04, 0x12
        /*001a*/ 	.short	(.L_6 - .L_5)
	.align		4
.L_5:
        /*001c*/ 	.word	index@(_Z10test_printv)
        /*0020*/ 	.word	0x00000000
.L_6:


//--------------------- .nv.compat                --------------------------
	.section	.nv.compat,"",@"SHT_CUDA_COMPAT_INFO"
	.align	4
        /*0000*/ 	.byte	0x02, 0x09, 0x00, 0x00, 0x02, 0x02, 0x01, 0x00, 0x02, 0x05, 0x05, 0x00, 0x03, 0x07, 0x01, 0x01
        /*0010*/ 	.byte	0x02, 0x03, 0x00, 0x00, 0x02, 0x06, 0x01, 0x00, 0x04, 0x0b, 0x08, 0x00, 0x09, 0x00, 0x00, 0x00
        /*0020*/ 	.byte	0x00, 0x00, 0x00, 0x00


//--------------------- .nv.info._Z10test_printv  --------------------------
	.section	.nv.info._Z10test_printv,"",@"SHT_CUDA_INFO"
	.sectionflags	@""
	.align	4


	//----- nvinfo : EIATTR_CUDA_API_VERSION
	.align		4
        /*0000*/ 	.byte	0x04, 0x37
        /*0002*/ 	.short	(.L_8 - .L_7)
.L_7:
        /*0004*/ 	.word	0x00000082


	//----- nvinfo : EIATTR_SPARSE_MMA_MASK
	.align		4
.L_8:
        /*0008*/ 	.byte	0x03, 0x50
        /*000a*/ 	.short	0x0000


	//----- nvinfo : EIATTR_MAXREG_COUNT
	.align		4
        /*000c*/ 	.byte	0x03, 0x1b
        /*000e*/ 	.short	0x00ff


	//----- nvinfo : EIATTR_EXTERNS
	.align		4
        /*0010*/ 	.byte	0x04, 0x0f
        /*0012*/ 	.short	(.L_10 - .L_9)


	//   ....[0]....
	.align		4
.L_9:
        /*0014*/ 	.word	index@(vprintf)


	//----- nvinfo : EIATTR_MERCURY_ISA_VERSION
	.align		4
.L_10:
        /*0018*/ 	.byte	0x03, 0x5f
        /*001a*/ 	.short	0x0101


	//----- nvinfo : EIATTR_VRC_CTA_INIT_COUNT
	.align		4
        /*001c*/ 	.byte	0x02, 0x4a
	.zero		1
	.zero		1


	//----- nvinfo : EIATTR_SYSCALL_OFFSETS
	.align		4
        /*0020*/ 	.byte	0x04, 0x46
        /*0022*/ 	.short	(.L_12 - .L_11)


	//   ....[0]....
.L_11:
        /*0024*/ 	.word	0x00000080


	//----- nvinfo : EIATTR_EXIT_INSTR_OFFSETS
	.align		4
.L_12:
        /*0028*/ 	.byte	0x04, 0x1c
        /*002a*/ 	.short	(.L_14 - .L_13)


	//   ....[0]....
.L_13:
        /*002c*/ 	.word	0x00000090


	//----- nvinfo : EIATTR_SW_WAR
	.align		4
.L_14:
        /*0030*/ 	.byte	0x04, 0x36
        /*0032*/ 	.short	(.L_16 - .L_15)
.L_15:
        /*0034*/ 	.word	0x00000008
.L_16:


//--------------------- .nv.callgraph             --------------------------
	.section	.nv.callgraph,"",@"SHT_CUDA_CALLGRAPH"
	.align	4
	.sectionentsize	8
	.align		4
        /*0000*/ 	.word	0x00000000
	.align		4
        /*0004*/ 	.word	0xffffffff
	.align		4
        /*0008*/ 	.word	index@(_Z10test_printv)
	.align		4
        /*000c*/ 	.word	index@(vprintf)
	.align		4
        /*0010*/ 	.word	0x00000000
	.align		4
        /*0014*/ 	.word	0xfffffffe
	.align		4
        /*0018*/ 	.word	0x00000000
	.align		4
        /*001c*/ 	.word	0xfffffffd
	.align		4
        /*0020*/ 	.word	0x00000000
	.align		4
        /*0024*/ 	.word	0xfffffffc


//--------------------- .nv.constant4             --------------------------
	.section	.nv.constant4,"a",@progbits
	.align	8
	.align		8
.nv.constant4:
        /*0000*/ 	.dword	vprintf
	.align		8
        /*0008*/ 	.dword	$str


//--------------------- .text._Z10test_printv     --------------------------
	.section	.text._Z10test_printv,"ax",@progbits
	.align	128
        .global         _Z10test_printv
        .type           _Z10test_printv,@function
        .size           _Z10test_printv,(.L_x_2 - _Z10test_printv)
        .other          _Z10test_printv,@"STO_CUDA_ENTRY STV_DEFAULT"
_Z10test_printv:
.text._Z10test_printv:
[----:B------:R-:W0:Y:S01]  /*0000*/  LDC R1, c[0x0][0x37c] ;  /* 0x0000df00ff017b82 */ /* 0x000e220000000800 */
[----:B------:R-:W-:Y:S01]  /*0010*/  MOV R0, 0x0 ;  /* 0x0000000000007802 */ /* 0x000fe20000000f00 */
[----:B------:R-:W1:Y:S01]  /*0020*/  LDCU.64 UR4, c[0x4][0x8] ;  /* 0x01000100ff0477ac */ /* 0x000e620008000a00 */
[----:B------:R-:W-:-:S05]  /*0030*/  CS2R R6, SRZ ;  /* 0x0000000000067805 */ /* 0x000fca000001ff00 */
[----:B------:R2:W3:Y:S01]  /*0040*/  LDC.64 R2, c[0x4][R0] ;  /* 0x0100000000027b82 */ /* 0x0004e20000000a00 */
[----:B-1----:R-:W-:Y:S02]  /*0050*/  IMAD.U32 R4, RZ, RZ, UR4 ;  /* 0x00000004ff047e24 */ /* 0x002fe4000f8e00ff */
[----:B--2---:R-:W-:-:S07]  /*0060*/  IMAD.U32 R5, RZ, RZ, UR5 ;  /* 0x00000005ff057e24 */ /* 0x004fce000f8e00ff */
[----:B------:R-:W-:-:S07]  /*0070*/  LEPC R20, `(.L_x_0) ;  /* 0x000000001014794e */ /* 0x000fce0000000000 */
[----:B0--3--:R-:W-:Y:S05]  /*0080*/  CALL.ABS.NOINC R2 ;  /* 0x0000000002007343 */ /* 0x009fea0003c00000 */
.L_x_0:
[----:B------:R-:W-:Y:S05]  /*0090*/  EXIT ;  /* 0x000000000000794d */ /* 0x000fea0003800000 */
.L_x_1:
[----:B------:R-:W-:-:S00]  /*00a0*/  BRA `(.L_x_1) ;  /* 0xfffffffc00fc7947 */ /* 0x000fc0000383ffff */
[----:B------:R-:W-:-:S00]  /*00b0*/  NOP ;  /* 0x0000000000007918 */ /* 0x000fc00000000000 */
        /* <DEDUP_REMOVED lines=12> */
.L_x_2:


//--------------------- .nv.global.init           --------------------------
	.section	.nv.global.init,"aw",@progbits
.nv.global.init:
	.type		$str,@object
	.size		$str,(.L_0 - $str)
$str:
        /*0000*/ 	.byte	0x48, 0x65, 0x6c, 0x6c, 0x6f, 0x20, 0x66, 0x72, 0x6f, 0x6d, 0x20, 0x69, 0x6e, 0x73, 0x69, 0x64
        /*0010*/ 	.byte	0x65, 0x20, 0x74, 0x68, 0x65, 0x20, 0x6b, 0x65, 0x72, 0x6e, 0x65, 0x6c, 0x2e, 0x0a, 0x00
.L_0:


//--------------------- .nv.shared.reserved.0     --------------------------
	.section	.nv.shared.reserved.0,"aw",@nobits
	.weak		__nv_reservedSMEM_offset_0_alias
	.size		__nv_reservedSMEM_offset_0_alias, 0, 64
	.other		__nv_reservedSMEM_offset_0_alias,@"STO_CUDA_RESERVED_SHARED STV_DEFAULT"
__nv_reservedSMEM_offset_0_alias:
	.zero		0
	.zero		64


//--------------------- .nv.constant0._Z10test_printv --------------------------
	.section	.nv.constant0._Z10test_printv,"a",@progbits
	.sectionflags	@""
	.align	4
.nv.constant0._Z10test_printv:
	.zero		896


//--------------------- SYMBOLS --------------------------

	.type		.nv.reservedSmem.offset0,@object
	.size		.nv.reservedSmem.offset0,0x4
	.type		vprintf,@function
